//
// Generated by NVIDIA NVVM Compiler
//
// Compiler Build ID: CL-36424714
// Cuda compilation tools, release 13.0, V13.0.88
// Based on NVVM 20.0.0
//

.version 9.0
.target sm_100
.address_size 64

	// .globl	_Z9addKernelPfPKfS1_i

.visible .entry _Z9addKernelPfPKfS1_i(
	.param .u64 .ptr .align 1 _Z9addKernelPfPKfS1_i_param_0,
	.param .u64 .ptr .align 1 _Z9addKernelPfPKfS1_i_param_1,
	.param .u64 .ptr .align 1 _Z9addKernelPfPKfS1_i_param_2,
	.param .u32 _Z9addKernelPfPKfS1_i_param_3
)
{
	.reg .pred 	%p<2>;
	.reg .b32 	%r<6>;
	.reg .b32 	%f<4>;
	.reg .b64 	%rd<11>;

	ld.param.u64 	%rd1, [_Z9addKernelPfPKfS1_i_param_0];
	ld.param.u64 	%rd2, [_Z9addKernelPfPKfS1_i_param_1];
	ld.param.u64 	%rd3, [_Z9addKernelPfPKfS1_i_param_2];
	ld.param.u32 	%r2, [_Z9addKernelPfPKfS1_i_param_3];
	mov.u32 	%r3, %ctaid.x;
	mov.u32 	%r4, %ntid.x;
	mov.u32 	%r5, %tid.x;
	mad.lo.s32 	%r1, %r3, %r4, %r5;
	setp.ge.s32 	%p1, %r1, %r2;
	@%p1 bra 	$L__BB0_2;
	cvta.to.global.u64 	%rd4, %rd2;
	cvta.to.global.u64 	%rd5, %rd3;
	cvta.to.global.u64 	%rd6, %rd1;
	mul.wide.s32 	%rd7, %r1, 4;
	add.s64 	%rd8, %rd4, %rd7;
	ld.global.f32 	%f1, [%rd8];
	add.s64 	%rd9, %rd5, %rd7;
	ld.global.f32 	%f2, [%rd9];
	add.f32 	%f3, %f1, %f2;
	add.s64 	%rd10, %rd6, %rd7;
	st.global.f32 	[%rd10], %f3;
$L__BB0_2:
	ret;

}


// ===== COMPILED SASS (sm_100) =====

	.target	sm_100

	.elftype	@"ET_EXEC"


//--------------------- .note.nv.tkinfo           --------------------------
	.section	.note.nv.tkinfo,"",@"SHT_NOTE"
	.sectionflags	@"SHF_NOTE_NV_TKINFO"
	.tkinfo
        /*0018*/ 	.word	0x00000002
        /*0030*/ 	.string	""
        /*0030*/ 	.string	"ptxas"
        /*0030*/ 	.string	"Cuda compilation tools, release 13.0, V13.0.88"
        /*0030*/ 	.string	"Build cuda_13.0.r13.0/compiler.36424714_0"
        /*0030*/ 	.string	"-arch sm_100 -m 64 "



//--------------------- .note.nv.cuinfo           --------------------------
	.section	.note.nv.cuinfo,"",@"SHT_NOTE"
	.sectionflags	@"SHF_NOTE_NV_CUINFO"
        /*0018*/ 	.short	0x0002
        /*001a*/ 	.short	0x0064
        /*001c*/ 	.short	0x0082
	.zero		2


//--------------------- .nv.info                  --------------------------
	.section	.nv.info,"",@"SHT_CUDA_INFO"
	.align	4


	//----- nvinfo : EIATTR_REGCOUNT
	.align		4
        /*0000*/ 	.byte	0x04, 0x2f
        /*0002*/ 	.short	(.L_1 - .L_0)
	.align		4
.L_0:
        /*0004*/ 	.word	index@(_Z9addKernelPfPKfS1_i)
        /*0008*/ 	.word	0x0000000c


	//----- nvinfo : EIATTR_FRAME_SIZE
	.align		4
.L_1:
        /*000c*/ 	.byte	0x04, 0x11
        /*000e*/ 	.short	(.L_3 - .L_2)
	.align		4
.L_2:
        /*0010*/ 	.word	index@(_Z9addKernelPfPKfS1_i)
        /*0014*/ 	.word	0x00000000


	//----- nvinfo : EIATTR_MIN_STACK_SIZE
	.align		4
.L_3:
        /*0018*/ 	.byte	0x04, 0x12
        /*001a*/ 	.short	(.L_5 - .L_4)
	.align		4
.L_4:
        /*001c*/ 	.word	index@(_Z9addKernelPfPKfS1_i)
        /*0020*/ 	.word	0x00000000
.L_5:


//--------------------- .nv.compat                --------------------------
	.section	.nv.compat,"",@"SHT_CUDA_COMPAT_INFO"
	.align	4
        /*0000*/ 	.byte	0x02, 0x09, 0x00, 0x00, 0x02, 0x02, 0x01, 0x00, 0x02, 0x05, 0x05, 0x00, 0x03, 0x07, 0x01, 0x01
        /*0010*/ 	.byte	0x02, 0x03, 0x00, 0x00, 0x02, 0x06, 0x01, 0x00, 0x04, 0x0b, 0x08, 0x00, 0x09, 0x00, 0x00, 0x00
        /*0020*/ 	.byte	0x00, 0x00, 0x00, 0x00


//--------------------- .nv.info._Z9addKernelPfPKfS1_i --------------------------
	.section	.nv.info._Z9addKernelPfPKfS1_i,"",@"SHT_CUDA_INFO"
	.sectionflags	@""
	.align	4


	//----- nvinfo : EIATTR_CUDA_API_VERSION
	.align		4
        /*0000*/ 	.byte	0x04, 0x37
        /*0002*/ 	.short	(.L_7 - .L_6)
.L_6:
        /*0004*/ 	.word	0x00000082


	//----- nvinfo : EIATTR_KPARAM_INFO
	.align		4
.L_7:
        /*0008*/ 	.byte	0x04, 0x17
        /*000a*/ 	.short	(.L_9 - .L_8)
.L_8:
        /*000c*/ 	.word	0x00000000
        /*0010*/ 	.short	0x0003
        /*0012*/ 	.short	0x0018
        /*0014*/ 	.byte	0x00, 0xf0, 0x11, 0x00


	//----- nvinfo : EIATTR_KPARAM_INFO
	.align		4
.L_9:
        /*0018*/ 	.byte	0x04, 0x17
        /*001a*/ 	.short	(.L_11 - .L_10)
.L_10:
        /*001c*/ 	.word	0x00000000
        /*0020*/ 	.short	0x0002
        /*0022*/ 	.short	0x0010
        /*0024*/ 	.byte	0x00, 0xf5, 0x21, 0x00


	//----- nvinfo : EIATTR_KPARAM_INFO
	.align		4
.L_11:
        /*0028*/ 	.byte	0x04, 0x17
        /*002a*/ 	.short	(.L_13 - .L_12)
.L_12:
        /*002c*/ 	.word	0x00000000
        /*0030*/ 	.short	0x0001
        /*0032*/ 	.short	0x0008
        /*0034*/ 	.byte	0x00, 0xf5, 0x21, 0x00


	//----- nvinfo : EIATTR_KPARAM_INFO
	.align		4
.L_13:
        /*0038*/ 	.byte	0x04, 0x17
        /*003a*/ 	.short	(.L_15 - .L_14)
.L_14:
        /*003c*/ 	.word	0x00000000
        /*0040*/ 	.short	0x0000
        /*0042*/ 	.short	0x0000
        /*0044*/ 	.byte	0x00, 0xf5, 0x21, 0x00


	//----- nvinfo : EIATTR_SPARSE_MMA_MASK
	.align		4
.L_15:
        /*0048*/ 	.byte	0x03, 0x50
        /*004a*/ 	.short	0x0000


	//----- nvinfo : EIATTR_MAXREG_COUNT
	.align		4
        /*004c*/ 	.byte	0x03, 0x1b
        /*004e*/ 	.short	0x00ff


	//----- nvinfo : EIATTR_MERCURY_ISA_VERSION
	.align		4
        /*0050*/ 	.byte	0x03, 0x5f
        /*0052*/ 	.short	0x0101


	//----- nvinfo : EIATTR_VRC_CTA_INIT_COUNT
	.align		4
        /*0054*/ 	.byte	0x02, 0x4a
	.zero		1
	.zero		1


	//----- nvinfo : EIATTR_EXIT_INSTR_OFFSETS
	.align		4
        /*0058*/ 	.byte	0x04, 0x1c
        /*005a*/ 	.short	(.L_17 - .L_16)


	//   ....[0]....
.L_16:
        /*005c*/ 	.word	0x00000070


	//   ....[1]....
        /*0060*/ 	.word	0x00000130


	//----- nvinfo : EIATTR_CBANK_PARAM_SIZE
	.align		4
.L_17:
        /*0064*/ 	.byte	0x03, 0x19
        /*0066*/ 	.short	0x001c


	//----- nvinfo : EIATTR_PARAM_CBANK
	.align		4
        /*0068*/ 	.byte	0x04, 0x0a
        /*006a*/ 	.short	(.L_19 - .L_18)
	.align		4
.L_18:
        /*006c*/ 	.word	index@(.nv.constant0._Z9addKernelPfPKfS1_i)
        /*0070*/ 	.short	0x0380
        /*0072*/ 	.short	0x001c


	//----- nvinfo : EIATTR_SW_WAR
	.align		4
.L_19:
        /*0074*/ 	.byte	0x04, 0x36
        /*0076*/ 	.short	(.L_21 - .L_20)
.L_20:
        /*0078*/ 	.word	0x00000008
.L_21:


//--------------------- .nv.callgraph             --------------------------
	.section	.nv.callgraph,"",@"SHT_CUDA_CALLGRAPH"
	.align	4
	.sectionentsize	8
	.align		4
        /*0000*/ 	.word	0x00000000
	.align		4
        /*0004*/ 	.word	0xffffffff
	.align		4
        /*0008*/ 	.word	0x00000000
	.align		4
        /*000c*/ 	.word	0xfffffffe
	.align		4
        /*0010*/ 	.word	0x00000000
	.align		4
        /*0014*/ 	.word	0xfffffffd
	.align		4
        /*0018*/ 	.word	0x00000000
	.align		4
        /*001c*/ 	.word	0xfffffffc


//--------------------- .text._Z9addKernelPfPKfS1_i --------------------------
	.section	.text._Z9addKernelPfPKfS1_i,"ax",@progbits
	.align	128
        .global         _Z9addKernelPfPKfS1_i
        .type           _Z9addKernelPfPKfS1_i,@function
        .size           _Z9addKernelPfPKfS1_i,(.L_x_1 - _Z9addKernelPfPKfS1_i)
        .other          _Z9addKernelPfPKfS1_i,@"STO_CUDA_ENTRY STV_DEFAULT"
_Z9addKernelPfPKfS1_i:
.text._Z9addKernelPfPKfS1_i:
[----:B------:R-:W-:Y:S01]  /*0000*/  LDC R1, c[0x0][0x37c] ;  /* 0x0000df00ff017b82 */ /* 0x000fe20000000800 */
[----:B------:R-:W0:Y:S07]  /*0010*/  S2R R0, SR_TID.X ;  /* 0x0000000000007919 */ /* 0x000e2e0000002100 */
[----:B------:R-:W0:Y:S01]  /*0020*/  S2UR UR4, SR_CTAID.X ;  /* 0x00000000000479c3 */ /* 0x000e220000002500 */
[----:B------:R-:W1:Y:S07]  /*0030*/  LDCU UR5, c[0x0][0x398] ;  /* 0x00007300ff0577ac */ /* 0x000e6e0008000800 */
[----:B------:R-:W0:Y:S02]  /*0040*/  LDC R9, c[0x0][0x360] ;  /* 0x0000d800ff097b82 */ /* 0x000e240000000800 */
[----:B0-----:R-:W-:-:S05]  /*0050*/  IMAD R9, R9, UR4, R0 ;  /* 0x0000000409097c24 */ /* 0x001fca000f8e0200 */
[----:B-1----:R-:W-:-:S13]  /*0060*/  ISETP.GE.AND P0, PT, R9, UR5, PT ;  /* 0x0000000509007c0c */ /* 0x002fda000bf06270 */
[----:B------:R-:W-:Y:S05]  /*0070*/  @P0 EXIT ;  /* 0x000000000000094d */ /* 0x000fea0003800000 */
[----:B------:R-:W0:Y:S01]  /*0080*/  LDC.64 R2, c[0x0][0x388] ;  /* 0x0000e200ff027b82 */ /* 0x000e220000000a00 */
[----:B------:R-:W1:Y:S07]  /*0090*/  LDCU.64 UR4, c[0x0][0x358] ;  /* 0x00006b00ff0477ac */ /* 0x000e6e0008000a00 */
[----:B------:R-:W2:Y:S08]  /*00a0*/  LDC.64 R4, c[0x0][0x390] ;  /* 0x0000e400ff047b82 */ /* 0x000eb00000000a00 */
[----:B------:R-:W3:Y:S01]  /*00b0*/  LDC.64 R6, c[0x0][0x380] ;  /* 0x0000e000ff067b82 */ /* 0x000ee20000000a00 */
[----:B0-----:R-:W-:-:S06]  /*00c0*/  IMAD.WIDE R2, R9, 0x4, R2 ;  /* 0x0000000409027825 */ /* 0x001fcc00078e0202 */
[----:B-1----:R-:W4:Y:S01]  /*00d0*/  LDG.E R2, desc[UR4][R2.64] ;  /* 0x0000000402027981 */ /* 0x002f22000c1e1900 */
[----:B--2---:R-:W-:-:S06]  /*00e0*/  IMAD.WIDE R4, R9, 0x4, R4 ;  /* 0x0000000409047825 */ /* 0x004fcc00078e0204 */
[----:B------:R-:W4:Y:S01]  /*00f0*/  LDG.E R5, desc[UR4][R4.64] ;  /* 0x0000000404057981 */ /* 0x000f22000c1e1900 */
[----:B---3--:R-:W-:-:S04]  /*0100*/  IMAD.WIDE R6, R9, 0x4, R6 ;  /* 0x0000000409067825 */ /* 0x008fc800078e0206 */
[----:B----4-:R-:W-:-:S05]  /*0110*/  FADD R9, R2, R5 ;  /* 0x0000000502097221 */ /* 0x010fca0000000000 */
[----:B------:R-:W-:Y:S01]  /*0120*/  STG.E desc[UR4][R6.64], R9 ;  /* 0x0000000906007986 */ /* 0x000fe2000c101904 */
[----:B------:R-:W-:Y:S05]  /*0130*/  EXIT ;  /* 0x000000000000794d */ /* 0x000fea0003800000 */
.L_x_0:
[----:B------:R-:W-:-:S00]  /*0140*/  BRA `(.L_x_0) ;  /* 0xfffffffc00fc7947 */ /* 0x000fc0000383ffff */
[----:B------:R-:W-:-:S00]  /*0150*/  NOP ;  /* 0x0000000000007918 */ /* 0x000fc00000000000 */
        /* <DEDUP_REMOVED lines=10> */
.L_x_1:


//--------------------- .nv.shared.reserved.0     --------------------------
	.section	.nv.shared.reserved.0,"aw",@nobits
	.weak		__nv_reservedSMEM_offset_0_alias
	.size		__nv_reservedSMEM_offset_0_alias, 0, 64
	.other		__nv_reservedSMEM_offset_0_alias,@"STO_CUDA_RESERVED_SHARED STV_DEFAULT"
__nv_reservedSMEM_offset_0_alias:
	.zero		0
	.zero		64


//--------------------- .nv.constant0._Z9addKernelPfPKfS1_i --------------------------
	.section	.nv.constant0._Z9addKernelPfPKfS1_i,"a",@progbits
	.sectionflags	@""
	.align	4
.nv.constant0._Z9addKernelPfPKfS1_i:
	.zero		924


//--------------------- SYMBOLS --------------------------

	.type		.nv.reservedSmem.offset0,@object
	.size		.nv.reservedSmem.offset0,0x4
